//
// Generated by NVIDIA NVVM Compiler
//
// Compiler Build ID: CL-36424714
// Cuda compilation tools, release 13.0, V13.0.88
// Based on NVVM 20.0.0
//

.version 9.0
.target sm_100
.address_size 64

	// .globl	_Z14globalFunctioniPi9enumOrder

.visible .entry _Z14globalFunctioniPi9enumOrder(
	.param .u32 _Z14globalFunctioniPi9enumOrder_param_0,
	.param .u64 .ptr .align 1 _Z14globalFunctioniPi9enumOrder_param_1,
	.param .u32 _Z14globalFunctioniPi9enumOrder_param_2
)
{
	.reg .pred 	%p<5>;
	.reg .b32 	%r<11>;
	.reg .b64 	%rd<3>;

	ld.param.u32 	%r1, [_Z14globalFunctioniPi9enumOrder_param_0];
	ld.param.u64 	%rd2, [_Z14globalFunctioniPi9enumOrder_param_1];
	ld.param.u32 	%r2, [_Z14globalFunctioniPi9enumOrder_param_2];
	cvta.to.global.u64 	%rd1, %rd2;
	mov.u32 	%r3, %tid.x;
	mov.u32 	%r4, %ctaid.x;
	mov.u32 	%r5, %ntid.x;
	mad.lo.s32 	%r6, %r4, %r5, %r3;
	setp.gt.s32 	%p1, %r6, 0;
	@%p1 bra 	$L__BB0_8;
	setp.eq.s32 	%p2, %r2, 2;
	@%p2 bra 	$L__BB0_6;
	setp.eq.s32 	%p3, %r2, 1;
	@%p3 bra 	$L__BB0_5;
	setp.ne.s32 	%p4, %r2, 0;
	@%p4 bra 	$L__BB0_7;
	shl.b32 	%r9, %r1, 1;
	st.global.u32 	[%rd1], %r9;
	bra.uni 	$L__BB0_8;
$L__BB0_5:
	mov.b32 	%r8, 0;
	st.global.u32 	[%rd1], %r8;
	bra.uni 	$L__BB0_8;
$L__BB0_6:
	mul.lo.s32 	%r7, %r1, %r1;
	st.global.u32 	[%rd1], %r7;
	bra.uni 	$L__BB0_8;
$L__BB0_7:
	mov.b32 	%r10, 1;
	st.global.u32 	[%rd1], %r10;
$L__BB0_8:
	ret;

}


// ===== COMPILED SASS (sm_100) =====

	.target	sm_100

	.elftype	@"ET_EXEC"


//--------------------- .note.nv.tkinfo           --------------------------
	.section	.note.nv.tkinfo,"",@"SHT_NOTE"
	.sectionflags	@"SHF_NOTE_NV_TKINFO"
	.tkinfo
        /*0018*/ 	.word	0x00000002
        /*0030*/ 	.string	""
        /*0030*/ 	.string	"ptxas"
        /*0030*/ 	.string	"Cuda compilation tools, release 13.0, V13.0.88"
        /*0030*/ 	.string	"Build cuda_13.0.r13.0/compiler.36424714_0"
        /*0030*/ 	.string	"-arch sm_100 -m 64 "



//--------------------- .note.nv.cuinfo           --------------------------
	.section	.note.nv.cuinfo,"",@"SHT_NOTE"
	.sectionflags	@"SHF_NOTE_NV_CUINFO"
        /*0018*/ 	.short	0x0002
        /*001a*/ 	.short	0x0064
        /*001c*/ 	.short	0x0082
	.zero		2


//--------------------- .nv.info                  --------------------------
	.section	.nv.info,"",@"SHT_CUDA_INFO"
	.align	4


	//----- nvinfo : EIATTR_REGCOUNT
	.align		4
        /*0000*/ 	.byte	0x04, 0x2f
        /*0002*/ 	.short	(.L_1 - .L_0)
	.align		4
.L_0:
        /*0004*/ 	.word	index@(_Z14globalFunctioniPi9enumOrder)
        /*0008*/ 	.word	0x00000008


	//----- nvinfo : EIATTR_FRAME_SIZE
	.align		4
.L_1:
        /*000c*/ 	.byte	0x04, 0x11
        /*000e*/ 	.short	(.L_3 - .L_2)
	.align		4
.L_2:
        /*0010*/ 	.word	index@(_Z14globalFunctioniPi9enumOrder)
        /*0014*/ 	.word	0x00000000


	//----- nvinfo : EIATTR_MIN_STACK_SIZE
	.align		4
.L_3:
        /*0018*/ 	.byte	0x04, 0x12
        /*001a*/ 	.short	(.L_5 - .L_4)
	.align		4
.L_4:
        /*001c*/ 	.word	index@(_Z14globalFunctioniPi9enumOrder)
        /*0020*/ 	.word	0x00000000
.L_5:


//--------------------- .nv.compat                --------------------------
	.section	.nv.compat,"",@"SHT_CUDA_COMPAT_INFO"
	.align	4
        /*0000*/ 	.byte	0x02, 0x09, 0x00, 0x00, 0x02, 0x02, 0x01, 0x00, 0x02, 0x05, 0x05, 0x00, 0x03, 0x07, 0x01, 0x01
        /*0010*/ 	.byte	0x02, 0x03, 0x00, 0x00, 0x02, 0x06, 0x01, 0x00, 0x04, 0x0b, 0x08, 0x00, 0x09, 0x00, 0x00, 0x00
        /*0020*/ 	.byte	0x00, 0x00, 0x00, 0x00


//--------------------- .nv.info._Z14globalFunctioniPi9enumOrder --------------------------
	.section	.nv.info._Z14globalFunctioniPi9enumOrder,"",@"SHT_CUDA_INFO"
	.sectionflags	@""
	.align	4


	//----- nvinfo : EIATTR_CUDA_API_VERSION
	.align		4
        /*0000*/ 	.byte	0x04, 0x37
        /*0002*/ 	.short	(.L_7 - .L_6)
.L_6:
        /*0004*/ 	.word	0x00000082


	//----- nvinfo : EIATTR_KPARAM_INFO
	.align		4
.L_7:
        /*0008*/ 	.byte	0x04, 0x17
        /*000a*/ 	.short	(.L_9 - .L_8)
.L_8:
        /*000c*/ 	.word	0x00000000
        /*0010*/ 	.short	0x0002
        /*0012*/ 	.short	0x0010
        /*0014*/ 	.byte	0x00, 0xf0, 0x11, 0x00


	//----- nvinfo : EIATTR_KPARAM_INFO
	.align		4
.L_9:
        /*0018*/ 	.byte	0x04, 0x17
        /*001a*/ 	.short	(.L_11 - .L_10)
.L_10:
        /*001c*/ 	.word	0x00000000
        /*0020*/ 	.short	0x0001
        /*0022*/ 	.short	0x0008
        /*0024*/ 	.byte	0x00, 0xf5, 0x21, 0x00


	//----- nvinfo : EIATTR_KPARAM_INFO
	.align		4
.L_11:
        /*0028*/ 	.byte	0x04, 0x17
        /*002a*/ 	.short	(.L_13 - .L_12)
.L_12:
        /*002c*/ 	.word	0x00000000
        /*0030*/ 	.short	0x0000
        /*0032*/ 	.short	0x0000
        /*0034*/ 	.byte	0x00, 0xf0, 0x11, 0x00


	//----- nvinfo : EIATTR_SPARSE_MMA_MASK
	.align		4
.L_13:
        /*0038*/ 	.byte	0x03, 0x50
        /*003a*/ 	.short	0x0000


	//----- nvinfo : EIATTR_MAXREG_COUNT
	.align		4
        /*003c*/ 	.byte	0x03, 0x1b
        /*003e*/ 	.short	0x00ff


	//----- nvinfo : EIATTR_MERCURY_ISA_VERSION
	.align		4
        /*0040*/ 	.byte	0x03, 0x5f
        /*0042*/ 	.short	0x0101


	//----- nvinfo : EIATTR_VRC_CTA_INIT_COUNT
	.align		4
        /*0044*/ 	.byte	0x02, 0x4a
	.zero		1
	.zero		1


	//----- nvinfo : EIATTR_EXIT_INSTR_OFFSETS
	.align		4
        /*0048*/ 	.byte	0x04, 0x1c
        /*004a*/ 	.short	(.L_15 - .L_14)


	//   ....[0]....
.L_14:
        /*004c*/ 	.word	0x00000060


	//   ....[1]....
        /*0050*/ 	.word	0x00000140


	//   ....[2]....
        /*0054*/ 	.word	0x00000180


	//   ....[3]....
        /*0058*/ 	.word	0x000001b0


	//   ....[4]....
        /*005c*/ 	.word	0x00000200


	//----- nvinfo : EIATTR_INDIRECT_BRANCH_TARGETS
	.align		4
.L_15:
        /*0060*/ 	.byte	0x04, 0x34
        /*0062*/ 	.short	(.L_17 - .L_16)


	//   ....[0]....
.L_16:
        /*0064*/ 	.word	.L_x_1@srel
        /*0068*/ 	.short	0x0
        /*006a*/ 	.short	0x0
        /*006c*/ 	.word	0x3
        /*0070*/ 	.word	.L_x_2@srel
        /*0074*/ 	.word	.L_x_3@srel
        /*0078*/ 	.word	.L_x_4@srel


	//----- nvinfo : EIATTR_CBANK_PARAM_SIZE
	.align		4
.L_17:
        /*007c*/ 	.byte	0x03, 0x19
        /*007e*/ 	.short	0x0014


	//----- nvinfo : EIATTR_PARAM_CBANK
	.align		4
        /*0080*/ 	.byte	0x04, 0x0a
        /*0082*/ 	.short	(.L_19 - .L_18)
	.align		4
.L_18:
        /*0084*/ 	.word	index@(.nv.constant0._Z14globalFunctioniPi9enumOrder)
        /*0088*/ 	.short	0x0380
        /*008a*/ 	.short	0x0014


	//----- nvinfo : EIATTR_SW_WAR
	.align		4
.L_19:
        /*008c*/ 	.byte	0x04, 0x36
        /*008e*/ 	.short	(.L_21 - .L_20)
.L_20:
        /*0090*/ 	.word	0x00000008
.L_21:


//--------------------- .nv.callgraph             --------------------------
	.section	.nv.callgraph,"",@"SHT_CUDA_CALLGRAPH"
	.align	4
	.sectionentsize	8
	.align		4
        /*0000*/ 	.word	0x00000000
	.align		4
        /*0004*/ 	.word	0xffffffff
	.align		4
        /*0008*/ 	.word	0x00000000
	.align		4
        /*000c*/ 	.word	0xfffffffe
	.align		4
        /*0010*/ 	.word	0x00000000
	.align		4
        /*0014*/ 	.word	0xfffffffd
	.align		4
        /*0018*/ 	.word	0x00000000
	.align		4
        /*001c*/ 	.word	0xfffffffc


//--------------------- .nv.constant2._Z14globalFunctioniPi9enumOrder --------------------------
	.section	.nv.constant2._Z14globalFunctioniPi9enumOrder,"a",@progbits
	.sectionflags	@""
	.align	4
.nv.constant2._Z14globalFunctioniPi9enumOrder:
        /*0000*/ 	.byte	0x90, 0x01, 0x00, 0x00, 0xc0, 0x01, 0x00, 0x00, 0xf0, 0x00, 0x00, 0x00


//--------------------- .text._Z14globalFunctioniPi9enumOrder --------------------------
	.section	.text._Z14globalFunctioniPi9enumOrder,"ax",@progbits
	.align	128
        .global         _Z14globalFunctioniPi9enumOrder
        .type           _Z14globalFunctioniPi9enumOrder,@function
        .size           _Z14globalFunctioniPi9enumOrder,(.L_x_5 - _Z14globalFunctioniPi9enumOrder)
        .other          _Z14globalFunctioniPi9enumOrder,@"STO_CUDA_ENTRY STV_DEFAULT"
_Z14globalFunctioniPi9enumOrder:
.text._Z14globalFunctioniPi9enumOrder:
[----:B------:R-:W-:Y:S01]  /*0000*/  LDC R1, c[0x0][0x37c] ;  /* 0x0000df00ff017b82 */ /* 0x000fe20000000800 */
[----:B------:R-:W0:Y:S07]  /*0010*/  S2R R0, SR_TID.X ;  /* 0x0000000000007919 */ /* 0x000e2e0000002100 */
[----:B------:R-:W0:Y:S08]  /*0020*/  S2UR UR4, SR_CTAID.X ;  /* 0x00000000000479c3 */ /* 0x000e300000002500 */
[----:B------:R-:W0:Y:S02]  /*0030*/  LDC R3, c[0x0][0x360] ;  /* 0x0000d800ff037b82 */ /* 0x000e240000000800 */
[----:B0-----:R-:W-:-:S05]  /*0040*/  IMAD R0, R3, UR4, R0 ;  /* 0x0000000403007c24 */ /* 0x001fca000f8e0200 */
[----:B------:R-:W-:-:S13]  /*0050*/  ISETP.GT.AND P0, PT, R0, RZ, PT ;  /* 0x000000ff0000720c */ /* 0x000fda0003f04270 */
[----:B------:R-:W-:Y:S05]  /*0060*/  @P0 EXIT ;  /* 0x000000000000094d */ /* 0x000fea0003800000 */
[----:B------:R-:W0:Y:S01]  /*0070*/  LDC R4, c[0x0][0x390] ;  /* 0x0000e400ff047b82 */ /* 0x000e220000000800 */
[----:B------:R-:W-:Y:S01]  /*0080*/  IMAD.MOV.U32 R3, RZ, RZ, -0x1 ;  /* 0xffffffffff037424 */ /* 0x000fe200078e00ff */
[----:B------:R-:W1:Y:S04]  /*0090*/  LDCU.64 UR4, c[0x0][0x358] ;  /* 0x00006b00ff0477ac */ /* 0x000e680008000a00 */
[----:B0-----:R-:W-:-:S05]  /*00a0*/  VIADDMNMX.U32 R0, R4, R3, 0x2, PT ;  /* 0x0000000204007446 */ /* 0x001fca0003800003 */
[----:B------:R-:W-:-:S04]  /*00b0*/  IMAD.SHL.U32 R0, R0, 0x4, RZ ;  /* 0x0000000400007824 */ /* 0x000fc800078e00ff */
[----:B------:R-:W0:Y:S02]  /*00c0*/  LDC R2, c[0x2][R0] ;  /* 0x0080000000027b82 */ /* 0x000e240000000800 */
[----:B0-----:R-:W-:-:S04]  /*00d0*/  SHF.R.S32.HI R3, RZ, 0x1f, R2 ;  /* 0x0000001fff037819 */ /* 0x001fc80000011402 */
.L_x_1:
[----:B-1----:R-:W-:Y:S05]  /*00e0*/  BRX R2 -0xf0                       (*"BRANCH_TARGETS .L_x_2,.L_x_3,.L_x_4"*) ;  /* 0xfffffffc02c47949 */ /* 0x002fea000383ffff */
.L_x_4:
[----:B------:R-:W-:-:S13]  /*00f0*/  ISETP.NE.AND P0, PT, R4, RZ, PT ;  /* 0x000000ff0400720c */ /* 0x000fda0003f05270 */
[----:B------:R-:W0:Y:S08]  /*0100*/  @!P0 LDC R5, c[0x0][0x380] ;  /* 0x0000e000ff058b82 */ /* 0x000e300000000800 */
[----:B------:R-:W1:Y:S01]  /*0110*/  @!P0 LDC.64 R2, c[0x0][0x388] ;  /* 0x0000e200ff028b82 */ /* 0x000e620000000a00 */
[----:B0-----:R-:W-:-:S05]  /*0120*/  @!P0 SHF.L.U32 R5, R5, 0x1, RZ ;  /* 0x0000000105058819 */ /* 0x001fca00000006ff */
[----:B-1----:R0:W-:Y:S01]  /*0130*/  @!P0 STG.E desc[UR4][R2.64], R5 ;  /* 0x0000000502008986 */ /* 0x0021e2000c101904 */
[----:B------:R-:W-:Y:S05]  /*0140*/  @!P0 EXIT ;  /* 0x000000000000894d */ /* 0x000fea0003800000 */
[----:B0-----:R-:W0:Y:S01]  /*0150*/  LDC.64 R2, c[0x0][0x388] ;  /* 0x0000e200ff027b82 */ /* 0x001e220000000a00 */
[----:B------:R-:W-:-:S05]  /*0160*/  IMAD.MOV.U32 R5, RZ, RZ, 0x1 ;  /* 0x00000001ff057424 */ /* 0x000fca00078e00ff */
[----:B0-----:R-:W-:Y:S01]  /*0170*/  STG.E desc[UR4][R2.64], R5 ;  /* 0x0000000502007986 */ /* 0x001fe2000c101904 */
[----:B------:R-:W-:Y:S05]  /*0180*/  EXIT ;  /* 0x000000000000794d */ /* 0x000fea0003800000 */
.L_x_2:
[----:B------:R-:W0:Y:S02]  /*0190*/  LDC.64 R2, c[0x0][0x388] ;  /* 0x0000e200ff027b82 */ /* 0x000e240000000a00 */
[----:B0-----:R-:W-:Y:S01]  /*01a0*/  STG.E desc[UR4][R2.64], RZ ;  /* 0x000000ff02007986 */ /* 0x001fe2000c101904 */
[----:B------:R-:W-:Y:S05]  /*01b0*/  EXIT ;  /* 0x000000000000794d */ /* 0x000fea0003800000 */
.L_x_3:
[----:B------:R-:W0:Y:S08]  /*01c0*/  LDC R5, c[0x0][0x380] ;  /* 0x0000e000ff057b82 */ /* 0x000e300000000800 */
[----:B------:R-:W1:Y:S01]  /*01d0*/  LDC.64 R2, c[0x0][0x388] ;  /* 0x0000e200ff027b82 */ /* 0x000e620000000a00 */
[----:B0-----:R-:W-:-:S05]  /*01e0*/  IMAD R5, R5, R5, RZ ;  /* 0x0000000505057224 */ /* 0x001fca00078e02ff */
[----:B-1----:R-:W-:Y:S01]  /*01f0*/  STG.E desc[UR4][R2.64], R5 ;  /* 0x0000000502007986 */ /* 0x002fe2000c101904 */
[----:B------:R-:W-:Y:S05]  /*0200*/  EXIT ;  /* 0x000000000000794d */ /* 0x000fea0003800000 */
.L_x_0:
[----:B------:R-:W-:-:S00]  /*0210*/  BRA `(.L_x_0) ;  /* 0xfffffffc00fc7947 */ /* 0x000fc0000383ffff */
[----:B------:R-:W-:-:S00]  /*0220*/  NOP ;  /* 0x0000000000007918 */ /* 0x000fc00000000000 */
        /* <DEDUP_REMOVED lines=13> */
.L_x_5:


//--------------------- .nv.shared.reserved.0     --------------------------
	.section	.nv.shared.reserved.0,"aw",@nobits
	.weak		__nv_reservedSMEM_offset_0_alias
	.size		__nv_reservedSMEM_offset_0_alias, 0, 64
	.other		__nv_reservedSMEM_offset_0_alias,@"STO_CUDA_RESERVED_SHARED STV_DEFAULT"
__nv_reservedSMEM_offset_0_alias:
	.zero		0
	.zero		64


//--------------------- .nv.constant0._Z14globalFunctioniPi9enumOrder --------------------------
	.section	.nv.constant0._Z14globalFunctioniPi9enumOrder,"a",@progbits
	.sectionflags	@""
	.align	4
.nv.constant0._Z14globalFunctioniPi9enumOrder:
	.zero		916


//--------------------- SYMBOLS --------------------------

	.type		.nv.reservedSmem.offset0,@object
	.size		.nv.reservedSmem.offset0,0x4
